//
// Generated by NVIDIA NVVM Compiler
//
// Compiler Build ID: CL-36424714
// Cuda compilation tools, release 13.0, V13.0.88
// Based on NVVM 20.0.0
//

.version 9.0
.target sm_100
.address_size 64

	// .globl	_Z15BlockLoadKernelPi
.extern .func  (.param .b32 func_retval0) vprintf
(
	.param .b64 vprintf_param_0,
	.param .b64 vprintf_param_1
)
;
// _ZZ15BlockLoadKernelPiE12temp_storage has been demoted
.global .align 1 .b8 _ZN34_INTERNAL_6ec3bfd3_4_k_cu_1c8420e54cuda3std3__45__cpo5beginE[1];
.global .align 1 .b8 _ZN34_INTERNAL_6ec3bfd3_4_k_cu_1c8420e54cuda3std3__45__cpo3endE[1];
.global .align 1 .b8 _ZN34_INTERNAL_6ec3bfd3_4_k_cu_1c8420e54cuda3std3__45__cpo6cbeginE[1];
.global .align 1 .b8 _ZN34_INTERNAL_6ec3bfd3_4_k_cu_1c8420e54cuda3std3__45__cpo4cendE[1];
.global .align 1 .b8 _ZN34_INTERNAL_6ec3bfd3_4_k_cu_1c8420e54cuda3std3__45__cpo6rbeginE[1];
.global .align 1 .b8 _ZN34_INTERNAL_6ec3bfd3_4_k_cu_1c8420e54cuda3std3__45__cpo4rendE[1];
.global .align 1 .b8 _ZN34_INTERNAL_6ec3bfd3_4_k_cu_1c8420e54cuda3std3__45__cpo7crbeginE[1];
.global .align 1 .b8 _ZN34_INTERNAL_6ec3bfd3_4_k_cu_1c8420e54cuda3std3__45__cpo5crendE[1];
.global .align 1 .b8 _ZN34_INTERNAL_6ec3bfd3_4_k_cu_1c8420e54cuda3std3__436_GLOBAL__N__6ec3bfd3_4_k_cu_1c8420e56ignoreE[1];
.global .align 1 .b8 _ZN34_INTERNAL_6ec3bfd3_4_k_cu_1c8420e54cuda3std3__419piecewise_constructE[1];
.global .align 1 .b8 _ZN34_INTERNAL_6ec3bfd3_4_k_cu_1c8420e54cuda3std3__48in_placeE[1];
.global .align 1 .b8 _ZN34_INTERNAL_6ec3bfd3_4_k_cu_1c8420e54cuda3std3__420unreachable_sentinelE[1];
.global .align 1 .b8 _ZN34_INTERNAL_6ec3bfd3_4_k_cu_1c8420e54cuda3std3__47nulloptE[1];
.global .align 1 .b8 _ZN34_INTERNAL_6ec3bfd3_4_k_cu_1c8420e54cuda3std3__48unexpectE[1];
.global .align 1 .b8 _ZN34_INTERNAL_6ec3bfd3_4_k_cu_1c8420e54cuda3std6ranges3__45__cpo4swapE[1];
.global .align 1 .b8 _ZN34_INTERNAL_6ec3bfd3_4_k_cu_1c8420e54cuda3std6ranges3__45__cpo9iter_moveE[1];
.global .align 1 .b8 _ZN34_INTERNAL_6ec3bfd3_4_k_cu_1c8420e54cuda3std6ranges3__45__cpo5beginE[1];
.global .align 1 .b8 _ZN34_INTERNAL_6ec3bfd3_4_k_cu_1c8420e54cuda3std6ranges3__45__cpo3endE[1];
.global .align 1 .b8 _ZN34_INTERNAL_6ec3bfd3_4_k_cu_1c8420e54cuda3std6ranges3__45__cpo6cbeginE[1];
.global .align 1 .b8 _ZN34_INTERNAL_6ec3bfd3_4_k_cu_1c8420e54cuda3std6ranges3__45__cpo4cendE[1];
.global .align 1 .b8 _ZN34_INTERNAL_6ec3bfd3_4_k_cu_1c8420e54cuda3std6ranges3__45__cpo7advanceE[1];
.global .align 1 .b8 _ZN34_INTERNAL_6ec3bfd3_4_k_cu_1c8420e54cuda3std6ranges3__45__cpo9iter_swapE[1];
.global .align 1 .b8 _ZN34_INTERNAL_6ec3bfd3_4_k_cu_1c8420e54cuda3std6ranges3__45__cpo4nextE[1];
.global .align 1 .b8 _ZN34_INTERNAL_6ec3bfd3_4_k_cu_1c8420e54cuda3std6ranges3__45__cpo4prevE[1];
.global .align 1 .b8 _ZN34_INTERNAL_6ec3bfd3_4_k_cu_1c8420e54cuda3std6ranges3__45__cpo4dataE[1];
.global .align 1 .b8 _ZN34_INTERNAL_6ec3bfd3_4_k_cu_1c8420e54cuda3std6ranges3__45__cpo5cdataE[1];
.global .align 1 .b8 _ZN34_INTERNAL_6ec3bfd3_4_k_cu_1c8420e54cuda3std6ranges3__45__cpo4sizeE[1];
.global .align 1 .b8 _ZN34_INTERNAL_6ec3bfd3_4_k_cu_1c8420e54cuda3std6ranges3__45__cpo5ssizeE[1];
.global .align 1 .b8 _ZN34_INTERNAL_6ec3bfd3_4_k_cu_1c8420e54cuda3std6ranges3__45__cpo8distanceE[1];
.global .align 1 .b8 _ZN34_INTERNAL_6ec3bfd3_4_k_cu_1c8420e56thrust24THRUST_300001_SM_1000_NS6system6detail10sequential3seqE[1];
.global .align 1 .b8 _ZN34_INTERNAL_6ec3bfd3_4_k_cu_1c8420e56thrust24THRUST_300001_SM_1000_NS12placeholders2_1E[1];
.global .align 1 .b8 _ZN34_INTERNAL_6ec3bfd3_4_k_cu_1c8420e56thrust24THRUST_300001_SM_1000_NS12placeholders2_2E[1];
.global .align 1 .b8 _ZN34_INTERNAL_6ec3bfd3_4_k_cu_1c8420e56thrust24THRUST_300001_SM_1000_NS12placeholders2_3E[1];
.global .align 1 .b8 _ZN34_INTERNAL_6ec3bfd3_4_k_cu_1c8420e56thrust24THRUST_300001_SM_1000_NS12placeholders2_4E[1];
.global .align 1 .b8 _ZN34_INTERNAL_6ec3bfd3_4_k_cu_1c8420e56thrust24THRUST_300001_SM_1000_NS12placeholders2_5E[1];
.global .align 1 .b8 _ZN34_INTERNAL_6ec3bfd3_4_k_cu_1c8420e56thrust24THRUST_300001_SM_1000_NS12placeholders2_6E[1];
.global .align 1 .b8 _ZN34_INTERNAL_6ec3bfd3_4_k_cu_1c8420e56thrust24THRUST_300001_SM_1000_NS12placeholders2_7E[1];
.global .align 1 .b8 _ZN34_INTERNAL_6ec3bfd3_4_k_cu_1c8420e56thrust24THRUST_300001_SM_1000_NS12placeholders2_8E[1];
.global .align 1 .b8 _ZN34_INTERNAL_6ec3bfd3_4_k_cu_1c8420e56thrust24THRUST_300001_SM_1000_NS12placeholders2_9E[1];
.global .align 1 .b8 _ZN34_INTERNAL_6ec3bfd3_4_k_cu_1c8420e56thrust24THRUST_300001_SM_1000_NS12placeholders3_10E[1];
.global .align 1 .b8 $str[31] = {84, 104, 114, 101, 97, 100, 32, 37, 100, 32, 108, 111, 97, 100, 101, 100, 58, 32, 37, 100, 32, 37, 100, 32, 37, 100, 32, 37, 100, 10};

.visible .entry _Z15BlockLoadKernelPi(
	.param .u64 .ptr .align 1 _Z15BlockLoadKernelPi_param_0
)
{
	.local .align 8 .b8 	__local_depot0[24];
	.reg .b64 	%SP;
	.reg .b64 	%SPL;
	.reg .b32 	%r<23>;
	.reg .b64 	%rd<9>;
	// demoted variable
	.shared .align 16 .b8 _ZZ15BlockLoadKernelPiE12temp_storage[2048];
	mov.u64 	%SPL, __local_depot0;
	cvta.local.u64 	%SP, %SPL;
	ld.param.u64 	%rd1, [_Z15BlockLoadKernelPi_param_0];
	mov.u32 	%r2, %tid.x;
	shl.b32 	%r3, %r2, 2;
	and.b32  	%r4, %r2, 31;
	and.b32  	%r5, %r3, 3968;
	or.b32  	%r6, %r5, %r4;
	add.s32 	%r7, %r6, %r3;
	cvta.to.global.u64 	%rd2, %rd1;
	mul.wide.u32 	%rd3, %r7, 4;
	add.s64 	%rd4, %rd2, %rd3;
	ld.global.u32 	%r8, [%rd4];
	ld.global.u32 	%r9, [%rd4+128];
	ld.global.u32 	%r10, [%rd4+256];
	ld.global.u32 	%r11, [%rd4+384];
	// begin inline asm
	mov.u32 %r1, %laneid;
	// end inline asm
	add.s32 	%r12, %r1, %r5;
	shl.b32 	%r13, %r12, 2;
	mov.u32 	%r14, _ZZ15BlockLoadKernelPiE12temp_storage;
	add.s32 	%r15, %r14, %r13;
	st.shared.u32 	[%r15], %r8;
	st.shared.u32 	[%r15+128], %r9;
	st.shared.u32 	[%r15+256], %r10;
	st.shared.u32 	[%r15+384], %r11;
	bar.warp.sync 	-1;
	mad.lo.s32 	%r16, %r1, 12, %r15;
	ld.shared.v4.u32 	{%r17, %r18, %r19, %r20}, [%r16];
	add.u64 	%rd5, %SP, 0;
	add.u64 	%rd6, %SPL, 0;
	st.local.v2.u32 	[%rd6], {%r2, %r17};
	st.local.v2.u32 	[%rd6+8], {%r18, %r19};
	st.local.u32 	[%rd6+16], %r20;
	mov.u64 	%rd7, $str;
	cvta.global.u64 	%rd8, %rd7;
	{ // callseq 0, 0
	.param .b64 param0;
	st.param.b64 	[param0], %rd8;
	.param .b64 param1;
	st.param.b64 	[param1], %rd5;
	.param .b32 retval0;
	call.uni (retval0), 
	vprintf, 
	(
	param0, 
	param1
	);
	ld.param.b32 	%r21, [retval0];
	} // callseq 0
	ret;

}
	// .globl	_ZN3cub18CUB_300001_SM_10006detail11EmptyKernelIvEEvv
.visible .entry _ZN3cub18CUB_300001_SM_10006detail11EmptyKernelIvEEvv()
{


	ret;

}


// ===== COMPILED SASS (sm_100) =====

	.target	sm_100

	.elftype	@"ET_EXEC"


//--------------------- .note.nv.tkinfo           --------------------------
	.section	.note.nv.tkinfo,"",@"SHT_NOTE"
	.sectionflags	@"SHF_NOTE_NV_TKINFO"
	.tkinfo
        /*0018*/ 	.word	0x00000002
        /*0030*/ 	.string	""
        /*0030*/ 	.string	"ptxas"
        /*0030*/ 	.string	"Cuda compilation tools, release 13.0, V13.0.88"
        /*0030*/ 	.string	"Build cuda_13.0.r13.0/compiler.36424714_0"
        /*0030*/ 	.string	"-arch sm_100 -m 64 "



//--------------------- .note.nv.cuinfo           --------------------------
	.section	.note.nv.cuinfo,"",@"SHT_NOTE"
	.sectionflags	@"SHF_NOTE_NV_CUINFO"
        /*0018*/ 	.short	0x0002
        /*001a*/ 	.short	0x0064
        /*001c*/ 	.short	0x0082
	.zero		2


//--------------------- .nv.info                  --------------------------
	.section	.nv.info,"",@"SHT_CUDA_INFO"
	.align	4


	//----- nvinfo : EIATTR_REGCOUNT
	.align		4
        /*0000*/ 	.byte	0x04, 0x2f
        /*0002*/ 	.short	(.L_42 - .L_41)
	.align		4
.L_41:
        /*0004*/ 	.word	index@(_Z15BlockLoadKernelPi)
        /*0008*/ 	.word	0x00000018


	//----- nvinfo : EIATTR_FRAME_SIZE
	.align		4
.L_42:
        /*000c*/ 	.byte	0x04, 0x11
        /*000e*/ 	.short	(.L_44 - .L_43)
	.align		4
.L_43:
        /*0010*/ 	.word	index@(_Z15BlockLoadKernelPi)
        /*0014*/ 	.word	0x00000018


	//----- nvinfo : EIATTR_REGCOUNT
	.align		4
.L_44:
        /*0018*/ 	.byte	0x04, 0x2f
        /*001a*/ 	.short	(.L_46 - .L_45)
	.align		4
.L_45:
        /*001c*/ 	.word	index@(_ZN3cub18CUB_300001_SM_10006detail11EmptyKernelIvEEvv)
        /*0020*/ 	.word	0x00000004


	//----- nvinfo : EIATTR_FRAME_SIZE
	.align		4
.L_46:
        /*0024*/ 	.byte	0x04, 0x11
        /*0026*/ 	.short	(.L_48 - .L_47)
	.align		4
.L_47:
        /*0028*/ 	.word	index@(_ZN3cub18CUB_300001_SM_10006detail11EmptyKernelIvEEvv)
        /*002c*/ 	.word	0x00000000


	//----- nvinfo : EIATTR_MIN_STACK_SIZE
	.align		4
.L_48:
        /*0030*/ 	.byte	0x04, 0x12
        /*0032*/ 	.short	(.L_50 - .L_49)
	.align		4
.L_49:
        /*0034*/ 	.word	index@(_ZN3cub18CUB_300001_SM_10006detail11EmptyKernelIvEEvv)
        /*0038*/ 	.word	0x00000000


	//----- nvinfo : EIATTR_MIN_STACK_SIZE
	.align		4
.L_50:
        /*003c*/ 	.byte	0x04, 0x12
        /*003e*/ 	.short	(.L_52 - .L_51)
	.align		4
.L_51:
        /*0040*/ 	.word	index@(_Z15BlockLoadKernelPi)
        /*0044*/ 	.word	0x00000018
.L_52:


//--------------------- .nv.compat                --------------------------
	.section	.nv.compat,"",@"SHT_CUDA_COMPAT_INFO"
	.align	4
        /*0000*/ 	.byte	0x02, 0x09, 0x00, 0x00, 0x02, 0x02, 0x01, 0x00, 0x02, 0x05, 0x05, 0x00, 0x03, 0x07, 0x01, 0x01
        /*0010*/ 	.byte	0x02, 0x03, 0x00, 0x00, 0x02, 0x06, 0x01, 0x00, 0x04, 0x0b, 0x08, 0x00, 0x09, 0x00, 0x00, 0x00
        /*0020*/ 	.byte	0x00, 0x00, 0x00, 0x00


//--------------------- .nv.info._ZN3cub18CUB_300001_SM_10006detail11EmptyKernelIvEEvv --------------------------
	.section	.nv.info._ZN3cub18CUB_300001_SM_10006detail11EmptyKernelIvEEvv,"",@"SHT_CUDA_INFO"
	.sectionflags	@""
	.align	4


	//----- nvinfo : EIATTR_CUDA_API_VERSION
	.align		4
        /*0000*/ 	.byte	0x04, 0x37
        /*0002*/ 	.short	(.L_54 - .L_53)
.L_53:
        /*0004*/ 	.word	0x00000082


	//----- nvinfo : EIATTR_SPARSE_MMA_MASK
	.align		4
.L_54:
        /*0008*/ 	.byte	0x03, 0x50
        /*000a*/ 	.short	0x0000


	//----- nvinfo : EIATTR_MAXREG_COUNT
	.align		4
        /*000c*/ 	.byte	0x03, 0x1b
        /*000e*/ 	.short	0x00ff


	//----- nvinfo : EIATTR_MERCURY_ISA_VERSION
	.align		4
        /*0010*/ 	.byte	0x03, 0x5f
        /*0012*/ 	.short	0x0101


	//----- nvinfo : EIATTR_VRC_CTA_INIT_COUNT
	.align		4
        /*0014*/ 	.byte	0x02, 0x4a
	.zero		1
	.zero		1


	//----- nvinfo : EIATTR_EXIT_INSTR_OFFSETS
	.align		4
        /*0018*/ 	.byte	0x04, 0x1c
        /*001a*/ 	.short	(.L_56 - .L_55)


	//   ....[0]....
.L_55:
        /*001c*/ 	.word	0x00000010


	//----- nvinfo : EIATTR_SW_WAR
	.align		4
.L_56:
        /*0020*/ 	.byte	0x04, 0x36
        /*0022*/ 	.short	(.L_58 - .L_57)
.L_57:
        /*0024*/ 	.word	0x00000008
.L_58:


//--------------------- .nv.info._Z15BlockLoadKernelPi --------------------------
	.section	.nv.info._Z15BlockLoadKernelPi,"",@"SHT_CUDA_INFO"
	.sectionflags	@""
	.align	4


	//----- nvinfo : EIATTR_CUDA_API_VERSION
	.align		4
        /*0000*/ 	.byte	0x04, 0x37
        /*0002*/ 	.short	(.L_60 - .L_59)
.L_59:
        /*0004*/ 	.word	0x00000082


	//----- nvinfo : EIATTR_KPARAM_INFO
	.align		4
.L_60:
        /*0008*/ 	.byte	0x04, 0x17
        /*000a*/ 	.short	(.L_62 - .L_61)
.L_61:
        /*000c*/ 	.word	0x00000000
        /*0010*/ 	.short	0x0000
        /*0012*/ 	.short	0x0000
        /*0014*/ 	.byte	0x00, 0xf5, 0x21, 0x00


	//----- nvinfo : EIATTR_SPARSE_MMA_MASK
	.align		4
.L_62:
        /*0018*/ 	.byte	0x03, 0x50
        /*001a*/ 	.short	0x0000


	//----- nvinfo : EIATTR_MAXREG_COUNT
	.align		4
        /*001c*/ 	.byte	0x03, 0x1b
        /*001e*/ 	.short	0x00ff


	//----- nvinfo : EIATTR_EXTERNS
	.align		4
        /*0020*/ 	.byte	0x04, 0x0f
        /*0022*/ 	.short	(.L_64 - .L_63)


	//   ....[0]....
	.align		4
.L_63:
        /*0024*/ 	.word	index@(vprintf)


	//----- nvinfo : EIATTR_MERCURY_ISA_VERSION
	.align		4
.L_64:
        /*0028*/ 	.byte	0x03, 0x5f
        /*002a*/ 	.short	0x0101


	//----- nvinfo : EIATTR_COOP_GROUP_MASK_REGIDS
	.align		4
        /*002c*/ 	.byte	0x04, 0x29
        /*002e*/ 	.short	(.L_66 - .L_65)


	//   ....[0]....
.L_65:
        /*0030*/ 	.word	0xffffffff


	//----- nvinfo : EIATTR_COOP_GROUP_INSTR_OFFSETS
	.align		4
.L_66:
        /*0034*/ 	.byte	0x04, 0x28
        /*0036*/ 	.short	(.L_68 - .L_67)


	//   ....[0]....
.L_67:
        /*0038*/ 	.word	0x000001f0


	//----- nvinfo : EIATTR_VRC_CTA_INIT_COUNT
	.align		4
.L_68:
        /*003c*/ 	.byte	0x02, 0x4a
	.zero		1
	.zero		1


	//----- nvinfo : EIATTR_SYSCALL_OFFSETS
	.align		4
        /*0040*/ 	.byte	0x04, 0x46
        /*0042*/ 	.short	(.L_70 - .L_69)


	//   ....[0]....
.L_69:
        /*0044*/ 	.word	0x000002b0


	//----- nvinfo : EIATTR_EXIT_INSTR_OFFSETS
	.align		4
.L_70:
        /*0048*/ 	.byte	0x04, 0x1c
        /*004a*/ 	.short	(.L_72 - .L_71)


	//   ....[0]....
.L_71:
        /*004c*/ 	.word	0x000002c0


	//----- nvinfo : EIATTR_CBANK_PARAM_SIZE
	.align		4
.L_72:
        /*0050*/ 	.byte	0x03, 0x19
        /*0052*/ 	.short	0x0008


	//----- nvinfo : EIATTR_PARAM_CBANK
	.align		4
        /*0054*/ 	.byte	0x04, 0x0a
        /*0056*/ 	.short	(.L_74 - .L_73)
	.align		4
.L_73:
        /*0058*/ 	.word	index@(.nv.constant0._Z15BlockLoadKernelPi)
        /*005c*/ 	.short	0x0380
        /*005e*/ 	.short	0x0008


	//----- nvinfo : EIATTR_SW_WAR
	.align		4
.L_74:
        /*0060*/ 	.byte	0x04, 0x36
        /*0062*/ 	.short	(.L_76 - .L_75)
.L_75:
        /*0064*/ 	.word	0x00000008
.L_76:


//--------------------- .nv.callgraph             --------------------------
	.section	.nv.callgraph,"",@"SHT_CUDA_CALLGRAPH"
	.align	4
	.sectionentsize	8
	.align		4
        /*0000*/ 	.word	0x00000000
	.align		4
        /*0004*/ 	.word	0xffffffff
	.align		4
        /*0008*/ 	.word	index@(_Z15BlockLoadKernelPi)
	.align		4
        /*000c*/ 	.word	index@(vprintf)
	.align		4
        /*0010*/ 	.word	0x00000000
	.align		4
        /*0014*/ 	.word	0xfffffffe
	.align		4
        /*0018*/ 	.word	0x00000000
	.align		4
        /*001c*/ 	.word	0xfffffffd
	.align		4
        /*0020*/ 	.word	0x00000000
	.align		4
        /*0024*/ 	.word	0xfffffffc


//--------------------- .nv.constant4             --------------------------
	.section	.nv.constant4,"a",@progbits
	.align	8
	.align		8
.nv.constant4:
        /*0000*/ 	.dword	_ZN34_INTERNAL_6ec3bfd3_4_k_cu_1c8420e54cuda3std3__45__cpo5beginE
	.align		8
        /*0008*/ 	.dword	_ZN34_INTERNAL_6ec3bfd3_4_k_cu_1c8420e54cuda3std3__45__cpo3endE
	.align		8
        /*0010*/ 	.dword	_ZN34_INTERNAL_6ec3bfd3_4_k_cu_1c8420e54cuda3std3__45__cpo6cbeginE
	.align		8
        /*0018*/ 	.dword	_ZN34_INTERNAL_6ec3bfd3_4_k_cu_1c8420e54cuda3std3__45__cpo4cendE
	.align		8
        /*0020*/ 	.dword	_ZN34_INTERNAL_6ec3bfd3_4_k_cu_1c8420e54cuda3std3__45__cpo6rbeginE
	.align		8
        /*0028*/ 	.dword	_ZN34_INTERNAL_6ec3bfd3_4_k_cu_1c8420e54cuda3std3__45__cpo4rendE
	.align		8
        /*0030*/ 	.dword	_ZN34_INTERNAL_6ec3bfd3_4_k_cu_1c8420e54cuda3std3__45__cpo7crbeginE
	.align		8
        /*0038*/ 	.dword	_ZN34_INTERNAL_6ec3bfd3_4_k_cu_1c8420e54cuda3std3__45__cpo5crendE
	.align		8
        /*0040*/ 	.dword	_ZN34_INTERNAL_6ec3bfd3_4_k_cu_1c8420e54cuda3std3__436_GLOBAL__N__6ec3bfd3_4_k_cu_1c8420e56ignoreE
	.align		8
        /*0048*/ 	.dword	_ZN34_INTERNAL_6ec3bfd3_4_k_cu_1c8420e54cuda3std3__419piecewise_constructE
	.align		8
        /*0050*/ 	.dword	_ZN34_INTERNAL_6ec3bfd3_4_k_cu_1c8420e54cuda3std3__48in_placeE
	.align		8
        /*0058*/ 	.dword	_ZN34_INTERNAL_6ec3bfd3_4_k_cu_1c8420e54cuda3std3__420unreachable_sentinelE
	.align		8
        /*0060*/ 	.dword	_ZN34_INTERNAL_6ec3bfd3_4_k_cu_1c8420e54cuda3std3__47nulloptE
	.align		8
        /*0068*/ 	.dword	_ZN34_INTERNAL_6ec3bfd3_4_k_cu_1c8420e54cuda3std3__48unexpectE
	.align		8
        /*0070*/ 	.dword	_ZN34_INTERNAL_6ec3bfd3_4_k_cu_1c8420e54cuda3std6ranges3__45__cpo4swapE
	.align		8
        /*0078*/ 	.dword	_ZN34_INTERNAL_6ec3bfd3_4_k_cu_1c8420e54cuda3std6ranges3__45__cpo9iter_moveE
	.align		8
        /*0080*/ 	.dword	_ZN34_INTERNAL_6ec3bfd3_4_k_cu_1c8420e54cuda3std6ranges3__45__cpo5beginE
	.align		8
        /*0088*/ 	.dword	_ZN34_INTERNAL_6ec3bfd3_4_k_cu_1c8420e54cuda3std6ranges3__45__cpo3endE
	.align		8
        /*0090*/ 	.dword	_ZN34_INTERNAL_6ec3bfd3_4_k_cu_1c8420e54cuda3std6ranges3__45__cpo6cbeginE
	.align		8
        /*0098*/ 	.dword	_ZN34_INTERNAL_6ec3bfd3_4_k_cu_1c8420e54cuda3std6ranges3__45__cpo4cendE
	.align		8
        /*00a0*/ 	.dword	_ZN34_INTERNAL_6ec3bfd3_4_k_cu_1c8420e54cuda3std6ranges3__45__cpo7advanceE
	.align		8
        /*00a8*/ 	.dword	_ZN34_INTERNAL_6ec3bfd3_4_k_cu_1c8420e54cuda3std6ranges3__45__cpo9iter_swapE
	.align		8
        /*00b0*/ 	.dword	_ZN34_INTERNAL_6ec3bfd3_4_k_cu_1c8420e54cuda3std6ranges3__45__cpo4nextE
	.align		8
        /*00b8*/ 	.dword	_ZN34_INTERNAL_6ec3bfd3_4_k_cu_1c8420e54cuda3std6ranges3__45__cpo4prevE
	.align		8
        /*00c0*/ 	.dword	_ZN34_INTERNAL_6ec3bfd3_4_k_cu_1c8420e54cuda3std6ranges3__45__cpo4dataE
	.align		8
        /*00c8*/ 	.dword	_ZN34_INTERNAL_6ec3bfd3_4_k_cu_1c8420e54cuda3std6ranges3__45__cpo5cdataE
	.align		8
        /*00d0*/ 	.dword	_ZN34_INTERNAL_6ec3bfd3_4_k_cu_1c8420e54cuda3std6ranges3__45__cpo4sizeE
	.align		8
        /*00d8*/ 	.dword	_ZN34_INTERNAL_6ec3bfd3_4_k_cu_1c8420e54cuda3std6ranges3__45__cpo5ssizeE
	.align		8
        /*00e0*/ 	.dword	_ZN34_INTERNAL_6ec3bfd3_4_k_cu_1c8420e54cuda3std6ranges3__45__cpo8distanceE
	.align		8
        /*00e8*/ 	.dword	_ZN34_INTERNAL_6ec3bfd3_4_k_cu_1c8420e56thrust24THRUST_300001_SM_1000_NS6system6detail10sequential3seqE
	.align		8
        /*00f0*/ 	.dword	_ZN34_INTERNAL_6ec3bfd3_4_k_cu_1c8420e56thrust24THRUST_300001_SM_1000_NS12placeholders2_1E
	.align		8
        /*00f8*/ 	.dword	_ZN34_INTERNAL_6ec3bfd3_4_k_cu_1c8420e56thrust24THRUST_300001_SM_1000_NS12placeholders2_2E
	.align		8
        /*0100*/ 	.dword	_ZN34_INTERNAL_6ec3bfd3_4_k_cu_1c8420e56thrust24THRUST_300001_SM_1000_NS12placeholders2_3E
	.align		8
        /*0108*/ 	.dword	_ZN34_INTERNAL_6ec3bfd3_4_k_cu_1c8420e56thrust24THRUST_300001_SM_1000_NS12placeholders2_4E
	.align		8
        /*0110*/ 	.dword	_ZN34_INTERNAL_6ec3bfd3_4_k_cu_1c8420e56thrust24THRUST_300001_SM_1000_NS12placeholders2_5E
	.align		8
        /*0118*/ 	.dword	_ZN34_INTERNAL_6ec3bfd3_4_k_cu_1c8420e56thrust24THRUST_300001_SM_1000_NS12placeholders2_6E
	.align		8
        /*0120*/ 	.dword	_ZN34_INTERNAL_6ec3bfd3_4_k_cu_1c8420e56thrust24THRUST_300001_SM_1000_NS12placeholders2_7E
	.align		8
        /*0128*/ 	.dword	_ZN34_INTERNAL_6ec3bfd3_4_k_cu_1c8420e56thrust24THRUST_300001_SM_1000_NS12placeholders2_8E
	.align		8
        /*0130*/ 	.dword	_ZN34_INTERNAL_6ec3bfd3_4_k_cu_1c8420e56thrust24THRUST_300001_SM_1000_NS12placeholders2_9E
	.align		8
        /*0138*/ 	.dword	_ZN34_INTERNAL_6ec3bfd3_4_k_cu_1c8420e56thrust24THRUST_300001_SM_1000_NS12placeholders3_10E
	.align		8
        /*0140*/ 	.dword	$str
	.align		8
        /*0148*/ 	.dword	vprintf


//--------------------- .text._ZN3cub18CUB_300001_SM_10006detail11EmptyKernelIvEEvv --------------------------
	.section	.text._ZN3cub18CUB_300001_SM_10006detail11EmptyKernelIvEEvv,"ax",@progbits
	.align	128
        .global         _ZN3cub18CUB_300001_SM_10006detail11EmptyKernelIvEEvv
        .type           _ZN3cub18CUB_300001_SM_10006detail11EmptyKernelIvEEvv,@function
        .size           _ZN3cub18CUB_300001_SM_10006detail11EmptyKernelIvEEvv,(.L_x_3 - _ZN3cub18CUB_300001_SM_10006detail11EmptyKernelIvEEvv)
        .other          _ZN3cub18CUB_300001_SM_10006detail11EmptyKernelIvEEvv,@"STO_CUDA_ENTRY STV_DEFAULT"
_ZN3cub18CUB_300001_SM_10006detail11EmptyKernelIvEEvv:
.text._ZN3cub18CUB_300001_SM_10006detail11EmptyKernelIvEEvv:
[----:B------:R-:W-:Y:S01]  /*0000*/  LDC R1, c[0x0][0x37c] ;  /* 0x0000df00ff017b82 */ /* 0x000fe20000000800 */
[----:B------:R-:W-:Y:S05]  /*0010*/  EXIT ;  /* 0x000000000000794d */ /* 0x000fea0003800000 */
.L_x_0:
[----:B------:R-:W-:-:S00]  /*0020*/  BRA `(.L_x_0) ;  /* 0xfffffffc00fc7947 */ /* 0x000fc0000383ffff */
[----:B------:R-:W-:-:S00]  /*0030*/  NOP ;  /* 0x0000000000007918 */ /* 0x000fc00000000000 */
        /* <DEDUP_REMOVED lines=12> */
.L_x_3:


//--------------------- .text._Z15BlockLoadKernelPi --------------------------
	.section	.text._Z15BlockLoadKernelPi,"ax",@progbits
	.align	128
        .global         _Z15BlockLoadKernelPi
        .type           _Z15BlockLoadKernelPi,@function
        .size           _Z15BlockLoadKernelPi,(.L_x_4 - _Z15BlockLoadKernelPi)
        .other          _Z15BlockLoadKernelPi,@"STO_CUDA_ENTRY STV_DEFAULT"
_Z15BlockLoadKernelPi:
.text._Z15BlockLoadKernelPi:
[----:B------:R-:W0:Y:S01]  /*0000*/  LDC R1, c[0x0][0x37c] ;  /* 0x0000df00ff017b82 */ /* 0x000e220000000800 */
[----:B------:R-:W1:Y:S07]  /*0010*/  S2R R2, SR_TID.X ;  /* 0x0000000000027919 */ /* 0x000e6e0000002100 */
[----:B------:R-:W2:Y:S01]  /*0020*/  LDC.64 R4, c[0x0][0x380] ;  /* 0x0000e000ff047b82 */ /* 0x000ea20000000a00 */
[----:B------:R-:W3:Y:S01]  /*0030*/  LDCU.64 UR4, c[0x0][0x358] ;  /* 0x00006b00ff0477ac */ /* 0x000ee20008000a00 */
[----:B0-----:R-:W-:Y:S01]  /*0040*/  VIADD R1, R1, 0xffffffe8 ;  /* 0xffffffe801017836 */ /* 0x001fe20000000000 */
[----:B------:R-:W0:Y:S01]  /*0050*/  S2R R12, SR_LANEID ;  /* 0x00000000000c7919 */ /* 0x000e220000000000 */
[----:B------:R-:W4:Y:S01]  /*0060*/  LDCU.64 UR6, c[0x4][0x140] ;  /* 0x01002800ff0677ac */ /* 0x000f220008000a00 */
[----:B-1----:R-:W-:-:S05]  /*0070*/  IMAD.SHL.U32 R0, R2, 0x4, RZ ;  /* 0x0000000402007824 */ /* 0x002fca00078e00ff */
[----:B------:R-:W-:-:S04]  /*0080*/  LOP3.LUT R3, R0, 0xf80, RZ, 0xc0, !PT ;  /* 0x00000f8000037812 */ /* 0x000fc800078ec0ff */
[----:B------:R-:W-:-:S04]  /*0090*/  LOP3.LUT R7, R3, 0x1f, R2, 0xf8, !PT ;  /* 0x0000001f03077812 */ /* 0x000fc800078ef802 */
[----:B------:R-:W-:-:S05]  /*00a0*/  IADD3 R7, PT, PT, R0, R7, RZ ;  /* 0x0000000700077210 */ /* 0x000fca0007ffe0ff */
[----:B--2---:R-:W-:-:S05]  /*00b0*/  IMAD.WIDE.U32 R4, R7, 0x4, R4 ;  /* 0x0000000407047825 */ /* 0x004fca00078e0004 */
[----:B---3--:R-:W2:Y:S04]  /*00c0*/  LDG.E R0, desc[UR4][R4.64] ;  /* 0x0000000404007981 */ /* 0x008ea8000c1e1900 */
[----:B------:R-:W3:Y:S04]  /*00d0*/  LDG.E R6, desc[UR4][R4.64+0x80] ;  /* 0x0000800404067981 */ /* 0x000ee8000c1e1900 */
[----:B------:R-:W5:Y:S04]  /*00e0*/  LDG.E R7, desc[UR4][R4.64+0x100] ;  /* 0x0001000404077981 */ /* 0x000f68000c1e1900 */
[----:B------:R4:W5:Y:S01]  /*00f0*/  LDG.E R8, desc[UR4][R4.64+0x180] ;  /* 0x0001800404087981 */ /* 0x000962000c1e1900 */
[----:B------:R-:W1:Y:S01]  /*0100*/  S2UR UR5, SR_CgaCtaId ;  /* 0x00000000000579c3 */ /* 0x000e620000008800 */
[----:B------:R-:W-:Y:S01]  /*0110*/  UMOV UR4, 0x400 ;  /* 0x0000040000047882 */ /* 0x000fe20000000000 */
[----:B0-----:R-:W-:Y:S01]  /*0120*/  IMAD.IADD R3, R3, 0x1, R12 ;  /* 0x0000000103037824 */ /* 0x001fe200078e020c */
[----:B----4-:R-:W-:Y:S01]  /*0130*/  MOV R4, UR6 ;  /* 0x0000000600047c02 */ /* 0x010fe20008000f00 */
[----:B------:R-:W-:Y:S01]  /*0140*/  IMAD.U32 R5, RZ, RZ, UR7 ;  /* 0x00000007ff057e24 */ /* 0x000fe2000f8e00ff */
[----:B-1----:R-:W-:Y:S01]  /*0150*/  ULEA UR4, UR5, UR4, 0x18 ;  /* 0x0000000405047291 */ /* 0x002fe2000f8ec0ff */
[----:B------:R-:W0:Y:S05]  /*0160*/  LDCU UR5, c[0x0][0x2fc] ;  /* 0x00005f80ff0577ac */ /* 0x000e2a0008000800 */
[----:B------:R-:W-:-:S05]  /*0170*/  LEA R9, R3, UR4, 0x2 ;  /* 0x0000000403097c11 */ /* 0x000fca000f8e10ff */
[----:B------:R-:W-:Y:S01]  /*0180*/  IMAD R12, R12, 0xc, R9 ;  /* 0x0000000c0c0c7824 */ /* 0x000fe200078e0209 */
[----:B------:R-:W1:Y:S01]  /*0190*/  LDCU UR4, c[0x0][0x2f8] ;  /* 0x00005f00ff0477ac */ /* 0x000e620008000800 */
[----:B--2---:R2:W-:Y:S04]  /*01a0*/  STS [R9], R0 ;  /* 0x0000000009007388 */ /* 0x0045e80000000800 */
[----:B---3--:R1:W-:Y:S04]  /*01b0*/  STS [R9+0x80], R6 ;  /* 0x0000800609007388 */ /* 0x0083e80000000800 */
[----:B-----5:R-:W-:Y:S01]  /*01c0*/  STS [R9+0x100], R7 ;  /* 0x0001000709007388 */ /* 0x020fe20000000800 */
[----:B--2---:R-:W-:-:S03]  /*01d0*/  MOV R0, 0x148 ;  /* 0x0000014800007802 */ /* 0x004fc60000000f00 */
[----:B------:R2:W-:Y:S01]  /*01e0*/  STS [R9+0x180], R8 ;  /* 0x0001800809007388 */ /* 0x0005e20000000800 */
[----:B------:R-:W-:-:S03]  /*01f0*/  NOP ;  /* 0x0000000000007918 */ /* 0x000fc60000000000 */
[----:B------:R-:W3:Y:S01]  /*0200*/  LDS.128 R12, [R12] ;  /* 0x000000000c0c7984 */ /* 0x000ee20000000c00 */
[----:B-1----:R-:W-:Y:S01]  /*0210*/  IADD3 R6, P0, PT, R1, UR4, RZ ;  /* 0x0000000401067c10 */ /* 0x002fe2000ff1e0ff */
[----:B--2---:R1:W2:Y:S03]  /*0220*/  LDC.64 R8, c[0x4][R0] ;  /* 0x0100000000087b82 */ /* 0x0042a60000000a00 */
[----:B0-----:R-:W-:Y:S01]  /*0230*/  IADD3.X R7, PT, PT, RZ, UR5, RZ, P0, !PT ;  /* 0x00000005ff077c10 */ /* 0x001fe200087fe4ff */
[----:B---3--:R-:W-:Y:S01]  /*0240*/  IMAD.MOV.U32 R3, RZ, RZ, R12 ;  /* 0x000000ffff037224 */ /* 0x008fe200078e000c */
[----:B------:R-:W-:Y:S01]  /*0250*/  MOV R10, R13 ;  /* 0x0000000d000a7202 */ /* 0x000fe20000000f00 */
[----:B------:R-:W-:Y:S01]  /*0260*/  IMAD.MOV.U32 R11, RZ, RZ, R14 ;  /* 0x000000ffff0b7224 */ /* 0x000fe200078e000e */
[----:B------:R1:W-:Y:S04]  /*0270*/  STL [R1+0x10], R15 ;  /* 0x0000100f01007387 */ /* 0x0003e80000100800 */
[----:B------:R1:W-:Y:S04]  /*0280*/  STL.64 [R1], R2 ;  /* 0x0000000201007387 */ /* 0x0003e80000100a00 */
[----:B------:R1:W-:Y:S02]  /*0290*/  STL.64 [R1+0x8], R10 ;  /* 0x0000080a01007387 */ /* 0x0003e40000100a00 */
[----:B------:R-:W-:-:S07]  /*02a0*/  LEPC R20, `(.L_x_1) ;  /* 0x000000001014794e */ /* 0x000fce0000000000 */
[----:B-12---:R-:W-:Y:S05]  /*02b0*/  CALL.ABS.NOINC R8 ;  /* 0x0000000008007343 */ /* 0x006fea0003c00000 */
.L_x_1:
[----:B------:R-:W-:Y:S05]  /*02c0*/  EXIT ;  /* 0x000000000000794d */ /* 0x000fea0003800000 */
.L_x_2:
        /* <DEDUP_REMOVED lines=11> */
.L_x_4:


//--------------------- .nv.global.init           --------------------------
	.section	.nv.global.init,"aw",@progbits
.nv.global.init:
	.type		$str,@object
	.size		$str,(.L_40 - $str)
$str:
        /*0000*/ 	.byte	0x54, 0x68, 0x72, 0x65, 0x61, 0x64, 0x20, 0x25, 0x64, 0x20, 0x6c, 0x6f, 0x61, 0x64, 0x65, 0x64
        /*0010*/ 	.byte	0x3a, 0x20, 0x25, 0x64, 0x20, 0x25, 0x64, 0x20, 0x25, 0x64, 0x20, 0x25, 0x64, 0x0a, 0x00
.L_40:


//--------------------- .nv.shared.reserved.0     --------------------------
	.section	.nv.shared.reserved.0,"aw",@nobits
	.weak		__nv_reservedSMEM_offset_0_alias
	.size		__nv_reservedSMEM_offset_0_alias, 0, 64
	.other		__nv_reservedSMEM_offset_0_alias,@"STO_CUDA_RESERVED_SHARED STV_DEFAULT"
__nv_reservedSMEM_offset_0_alias:
	.zero		0
	.zero		64


//--------------------- .nv.global                --------------------------
	.section	.nv.global,"aw",@nobits
.nv.global:
	.type		_ZN34_INTERNAL_6ec3bfd3_4_k_cu_1c8420e56thrust24THRUST_300001_SM_1000_NS12placeholders2_5E,@object
	.size		_ZN34_INTERNAL_6ec3bfd3_4_k_cu_1c8420e56thrust24THRUST_300001_SM_1000_NS12placeholders2_5E,(_ZN34_INTERNAL_6ec3bfd3_4_k_cu_1c8420e54cuda3std3__45__cpo6cbeginE - _ZN34_INTERNAL_6ec3bfd3_4_k_cu_1c8420e56thrust24THRUST_300001_SM_1000_NS12placeholders2_5E)
_ZN34_INTERNAL_6ec3bfd3_4_k_cu_1c8420e56thrust24THRUST_300001_SM_1000_NS12placeholders2_5E:
	.zero		1
	.type		_ZN34_INTERNAL_6ec3bfd3_4_k_cu_1c8420e54cuda3std3__45__cpo6cbeginE,@object
	.size		_ZN34_INTERNAL_6ec3bfd3_4_k_cu_1c8420e54cuda3std3__45__cpo6cbeginE,(_ZN34_INTERNAL_6ec3bfd3_4_k_cu_1c8420e54cuda3std6ranges3__45__cpo6cbeginE - _ZN34_INTERNAL_6ec3bfd3_4_k_cu_1c8420e54cuda3std3__45__cpo6cbeginE)
_ZN34_INTERNAL_6ec3bfd3_4_k_cu_1c8420e54cuda3std3__45__cpo6cbeginE:
	.zero		1
	.type		_ZN34_INTERNAL_6ec3bfd3_4_k_cu_1c8420e54cuda3std6ranges3__45__cpo6cbeginE,@object
	.size		_ZN34_INTERNAL_6ec3bfd3_4_k_cu_1c8420e54cuda3std6ranges3__45__cpo6cbeginE,(_ZN34_INTERNAL_6ec3bfd3_4_k_cu_1c8420e54cuda3std3__48in_placeE - _ZN34_INTERNAL_6ec3bfd3_4_k_cu_1c8420e54cuda3std6ranges3__45__cpo6cbeginE)
_ZN34_INTERNAL_6ec3bfd3_4_k_cu_1c8420e54cuda3std6ranges3__45__cpo6cbeginE:
	.zero		1
	.type		_ZN34_INTERNAL_6ec3bfd3_4_k_cu_1c8420e54cuda3std3__48in_placeE,@object
	.size		_ZN34_INTERNAL_6ec3bfd3_4_k_cu_1c8420e54cuda3std3__48in_placeE,(_ZN34_INTERNAL_6ec3bfd3_4_k_cu_1c8420e54cuda3std6ranges3__45__cpo4sizeE - _ZN34_INTERNAL_6ec3bfd3_4_k_cu_1c8420e54cuda3std3__48in_placeE)
_ZN34_INTERNAL_6ec3bfd3_4_k_cu_1c8420e54cuda3std3__48in_placeE:
	.zero		1
	.type		_ZN34_INTERNAL_6ec3bfd3_4_k_cu_1c8420e54cuda3std6ranges3__45__cpo4sizeE,@object
	.size		_ZN34_INTERNAL_6ec3bfd3_4_k_cu_1c8420e54cuda3std6ranges3__45__cpo4sizeE,(_ZN34_INTERNAL_6ec3bfd3_4_k_cu_1c8420e56thrust24THRUST_300001_SM_1000_NS12placeholders2_9E - _ZN34_INTERNAL_6ec3bfd3_4_k_cu_1c8420e54cuda3std6ranges3__45__cpo4sizeE)
_ZN34_INTERNAL_6ec3bfd3_4_k_cu_1c8420e54cuda3std6ranges3__45__cpo4sizeE:
	.zero		1
	.type		_ZN34_INTERNAL_6ec3bfd3_4_k_cu_1c8420e56thrust24THRUST_300001_SM_1000_NS12placeholders2_9E,@object
	.size		_ZN34_INTERNAL_6ec3bfd3_4_k_cu_1c8420e56thrust24THRUST_300001_SM_1000_NS12placeholders2_9E,(_ZN34_INTERNAL_6ec3bfd3_4_k_cu_1c8420e54cuda3std3__45__cpo7crbeginE - _ZN34_INTERNAL_6ec3bfd3_4_k_cu_1c8420e56thrust24THRUST_300001_SM_1000_NS12placeholders2_9E)
_ZN34_INTERNAL_6ec3bfd3_4_k_cu_1c8420e56thrust24THRUST_300001_SM_1000_NS12placeholders2_9E:
	.zero		1
	.type		_ZN34_INTERNAL_6ec3bfd3_4_k_cu_1c8420e54cuda3std3__45__cpo7crbeginE,@object
	.size		_ZN34_INTERNAL_6ec3bfd3_4_k_cu_1c8420e54cuda3std3__45__cpo7crbeginE,(_ZN34_INTERNAL_6ec3bfd3_4_k_cu_1c8420e54cuda3std6ranges3__45__cpo4nextE - _ZN34_INTERNAL_6ec3bfd3_4_k_cu_1c8420e54cuda3std3__45__cpo7crbeginE)
_ZN34_INTERNAL_6ec3bfd3_4_k_cu_1c8420e54cuda3std3__45__cpo7crbeginE:
	.zero		1
	.type		_ZN34_INTERNAL_6ec3bfd3_4_k_cu_1c8420e54cuda3std6ranges3__45__cpo4nextE,@object
	.size		_ZN34_INTERNAL_6ec3bfd3_4_k_cu_1c8420e54cuda3std6ranges3__45__cpo4nextE,(_ZN34_INTERNAL_6ec3bfd3_4_k_cu_1c8420e54cuda3std6ranges3__45__cpo4swapE - _ZN34_INTERNAL_6ec3bfd3_4_k_cu_1c8420e54cuda3std6ranges3__45__cpo4nextE)
_ZN34_INTERNAL_6ec3bfd3_4_k_cu_1c8420e54cuda3std6ranges3__45__cpo4nextE:
	.zero		1
	.type		_ZN34_INTERNAL_6ec3bfd3_4_k_cu_1c8420e54cuda3std6ranges3__45__cpo4swapE,@object
	.size		_ZN34_INTERNAL_6ec3bfd3_4_k_cu_1c8420e54cuda3std6ranges3__45__cpo4swapE,(_ZN34_INTERNAL_6ec3bfd3_4_k_cu_1c8420e56thrust24THRUST_300001_SM_1000_NS12placeholders2_1E - _ZN34_INTERNAL_6ec3bfd3_4_k_cu_1c8420e54cuda3std6ranges3__45__cpo4swapE)
_ZN34_INTERNAL_6ec3bfd3_4_k_cu_1c8420e54cuda3std6ranges3__45__cpo4swapE:
	.zero		1
	.type		_ZN34_INTERNAL_6ec3bfd3_4_k_cu_1c8420e56thrust24THRUST_300001_SM_1000_NS12placeholders2_1E,@object
	.size		_ZN34_INTERNAL_6ec3bfd3_4_k_cu_1c8420e56thrust24THRUST_300001_SM_1000_NS12placeholders2_1E,(_ZN34_INTERNAL_6ec3bfd3_4_k_cu_1c8420e56thrust24THRUST_300001_SM_1000_NS12placeholders2_3E - _ZN34_INTERNAL_6ec3bfd3_4_k_cu_1c8420e56thrust24THRUST_300001_SM_1000_NS12placeholders2_1E)
_ZN34_INTERNAL_6ec3bfd3_4_k_cu_1c8420e56thrust24THRUST_300001_SM_1000_NS12placeholders2_1E:
	.zero		1
	.type		_ZN34_INTERNAL_6ec3bfd3_4_k_cu_1c8420e56thrust24THRUST_300001_SM_1000_NS12placeholders2_3E,@object
	.size		_ZN34_INTERNAL_6ec3bfd3_4_k_cu_1c8420e56thrust24THRUST_300001_SM_1000_NS12placeholders2_3E,(_ZN34_INTERNAL_6ec3bfd3_4_k_cu_1c8420e54cuda3std3__45__cpo5beginE - _ZN34_INTERNAL_6ec3bfd3_4_k_cu_1c8420e56thrust24THRUST_300001_SM_1000_NS12placeholders2_3E)
_ZN34_INTERNAL_6ec3bfd3_4_k_cu_1c8420e56thrust24THRUST_300001_SM_1000_NS12placeholders2_3E:
	.zero		1
	.type		_ZN34_INTERNAL_6ec3bfd3_4_k_cu_1c8420e54cuda3std3__45__cpo5beginE,@object
	.size		_ZN34_INTERNAL_6ec3bfd3_4_k_cu_1c8420e54cuda3std3__45__cpo5beginE,(_ZN34_INTERNAL_6ec3bfd3_4_k_cu_1c8420e54cuda3std6ranges3__45__cpo5beginE - _ZN34_INTERNAL_6ec3bfd3_4_k_cu_1c8420e54cuda3std3__45__cpo5beginE)
_ZN34_INTERNAL_6ec3bfd3_4_k_cu_1c8420e54cuda3std3__45__cpo5beginE:
	.zero		1
	.type		_ZN34_INTERNAL_6ec3bfd3_4_k_cu_1c8420e54cuda3std6ranges3__45__cpo5beginE,@object
	.size		_ZN34_INTERNAL_6ec3bfd3_4_k_cu_1c8420e54cuda3std6ranges3__45__cpo5beginE,(_ZN34_INTERNAL_6ec3bfd3_4_k_cu_1c8420e54cuda3std3__436_GLOBAL__N__6ec3bfd3_4_k_cu_1c8420e56ignoreE - _ZN34_INTERNAL_6ec3bfd3_4_k_cu_1c8420e54cuda3std6ranges3__45__cpo5beginE)
_ZN34_INTERNAL_6ec3bfd3_4_k_cu_1c8420e54cuda3std6ranges3__45__cpo5beginE:
	.zero		1
	.type		_ZN34_INTERNAL_6ec3bfd3_4_k_cu_1c8420e54cuda3std3__436_GLOBAL__N__6ec3bfd3_4_k_cu_1c8420e56ignoreE,@object
	.size		_ZN34_INTERNAL_6ec3bfd3_4_k_cu_1c8420e54cuda3std3__436_GLOBAL__N__6ec3bfd3_4_k_cu_1c8420e56ignoreE,(_ZN34_INTERNAL_6ec3bfd3_4_k_cu_1c8420e54cuda3std6ranges3__45__cpo4dataE - _ZN34_INTERNAL_6ec3bfd3_4_k_cu_1c8420e54cuda3std3__436_GLOBAL__N__6ec3bfd3_4_k_cu_1c8420e56ignoreE)
_ZN34_INTERNAL_6ec3bfd3_4_k_cu_1c8420e54cuda3std3__436_GLOBAL__N__6ec3bfd3_4_k_cu_1c8420e56ignoreE:
	.zero		1
	.type		_ZN34_INTERNAL_6ec3bfd3_4_k_cu_1c8420e54cuda3std6ranges3__45__cpo4dataE,@object
	.size		_ZN34_INTERNAL_6ec3bfd3_4_k_cu_1c8420e54cuda3std6ranges3__45__cpo4dataE,(_ZN34_INTERNAL_6ec3bfd3_4_k_cu_1c8420e56thrust24THRUST_300001_SM_1000_NS12placeholders2_7E - _ZN34_INTERNAL_6ec3bfd3_4_k_cu_1c8420e54cuda3std6ranges3__45__cpo4dataE)
_ZN34_INTERNAL_6ec3bfd3_4_k_cu_1c8420e54cuda3std6ranges3__45__cpo4dataE:
	.zero		1
	.type		_ZN34_INTERNAL_6ec3bfd3_4_k_cu_1c8420e56thrust24THRUST_300001_SM_1000_NS12placeholders2_7E,@object
	.size		_ZN34_INTERNAL_6ec3bfd3_4_k_cu_1c8420e56thrust24THRUST_300001_SM_1000_NS12placeholders2_7E,(_ZN34_INTERNAL_6ec3bfd3_4_k_cu_1c8420e54cuda3std3__45__cpo6rbeginE - _ZN34_INTERNAL_6ec3bfd3_4_k_cu_1c8420e56thrust24THRUST_300001_SM_1000_NS12placeholders2_7E)
_ZN34_INTERNAL_6ec3bfd3_4_k_cu_1c8420e56thrust24THRUST_300001_SM_1000_NS12placeholders2_7E:
	.zero		1
	.type		_ZN34_INTERNAL_6ec3bfd3_4_k_cu_1c8420e54cuda3std3__45__cpo6rbeginE,@object
	.size		_ZN34_INTERNAL_6ec3bfd3_4_k_cu_1c8420e54cuda3std3__45__cpo6rbeginE,(_ZN34_INTERNAL_6ec3bfd3_4_k_cu_1c8420e54cuda3std6ranges3__45__cpo7advanceE - _ZN34_INTERNAL_6ec3bfd3_4_k_cu_1c8420e54cuda3std3__45__cpo6rbeginE)
_ZN34_INTERNAL_6ec3bfd3_4_k_cu_1c8420e54cuda3std3__45__cpo6rbeginE:
	.zero		1
	.type		_ZN34_INTERNAL_6ec3bfd3_4_k_cu_1c8420e54cuda3std6ranges3__45__cpo7advanceE,@object
	.size		_ZN34_INTERNAL_6ec3bfd3_4_k_cu_1c8420e54cuda3std6ranges3__45__cpo7advanceE,(_ZN34_INTERNAL_6ec3bfd3_4_k_cu_1c8420e54cuda3std3__47nulloptE - _ZN34_INTERNAL_6ec3bfd3_4_k_cu_1c8420e54cuda3std6ranges3__45__cpo7advanceE)
_ZN34_INTERNAL_6ec3bfd3_4_k_cu_1c8420e54cuda3std6ranges3__45__cpo7advanceE:
	.zero		1
	.type		_ZN34_INTERNAL_6ec3bfd3_4_k_cu_1c8420e54cuda3std3__47nulloptE,@object
	.size		_ZN34_INTERNAL_6ec3bfd3_4_k_cu_1c8420e54cuda3std3__47nulloptE,(_ZN34_INTERNAL_6ec3bfd3_4_k_cu_1c8420e54cuda3std6ranges3__45__cpo8distanceE - _ZN34_INTERNAL_6ec3bfd3_4_k_cu_1c8420e54cuda3std3__47nulloptE)
_ZN34_INTERNAL_6ec3bfd3_4_k_cu_1c8420e54cuda3std3__47nulloptE:
	.zero		1
	.type		_ZN34_INTERNAL_6ec3bfd3_4_k_cu_1c8420e54cuda3std6ranges3__45__cpo8distanceE,@object
	.size		_ZN34_INTERNAL_6ec3bfd3_4_k_cu_1c8420e54cuda3std6ranges3__45__cpo8distanceE,(_ZN34_INTERNAL_6ec3bfd3_4_k_cu_1c8420e56thrust24THRUST_300001_SM_1000_NS12placeholders2_6E - _ZN34_INTERNAL_6ec3bfd3_4_k_cu_1c8420e54cuda3std6ranges3__45__cpo8distanceE)
_ZN34_INTERNAL_6ec3bfd3_4_k_cu_1c8420e54cuda3std6ranges3__45__cpo8distanceE:
	.zero		1
	.type		_ZN34_INTERNAL_6ec3bfd3_4_k_cu_1c8420e56thrust24THRUST_300001_SM_1000_NS12placeholders2_6E,@object
	.size		_ZN34_INTERNAL_6ec3bfd3_4_k_cu_1c8420e56thrust24THRUST_300001_SM_1000_NS12placeholders2_6E,(_ZN34_INTERNAL_6ec3bfd3_4_k_cu_1c8420e54cuda3std3__45__cpo4cendE - _ZN34_INTERNAL_6ec3bfd3_4_k_cu_1c8420e56thrust24THRUST_300001_SM_1000_NS12placeholders2_6E)
_ZN34_INTERNAL_6ec3bfd3_4_k_cu_1c8420e56thrust24THRUST_300001_SM_1000_NS12placeholders2_6E:
	.zero		1
	.type		_ZN34_INTERNAL_6ec3bfd3_4_k_cu_1c8420e54cuda3std3__45__cpo4cendE,@object
	.size		_ZN34_INTERNAL_6ec3bfd3_4_k_cu_1c8420e54cuda3std3__45__cpo4cendE,(_ZN34_INTERNAL_6ec3bfd3_4_k_cu_1c8420e54cuda3std6ranges3__45__cpo4cendE - _ZN34_INTERNAL_6ec3bfd3_4_k_cu_1c8420e54cuda3std3__45__cpo4cendE)
_ZN34_INTERNAL_6ec3bfd3_4_k_cu_1c8420e54cuda3std3__45__cpo4cendE:
	.zero		1
	.type		_ZN34_INTERNAL_6ec3bfd3_4_k_cu_1c8420e54cuda3std6ranges3__45__cpo4cendE,@object
	.size		_ZN34_INTERNAL_6ec3bfd3_4_k_cu_1c8420e54cuda3std6ranges3__45__cpo4cendE,(_ZN34_INTERNAL_6ec3bfd3_4_k_cu_1c8420e54cuda3std3__420unreachable_sentinelE - _ZN34_INTERNAL_6ec3bfd3_4_k_cu_1c8420e54cuda3std6ranges3__45__cpo4cendE)
_ZN34_INTERNAL_6ec3bfd3_4_k_cu_1c8420e54cuda3std6ranges3__45__cpo4cendE:
	.zero		1
	.type		_ZN34_INTERNAL_6ec3bfd3_4_k_cu_1c8420e54cuda3std3__420unreachable_sentinelE,@object
	.size		_ZN34_INTERNAL_6ec3bfd3_4_k_cu_1c8420e54cuda3std3__420unreachable_sentinelE,(_ZN34_INTERNAL_6ec3bfd3_4_k_cu_1c8420e54cuda3std6ranges3__45__cpo5ssizeE - _ZN34_INTERNAL_6ec3bfd3_4_k_cu_1c8420e54cuda3std3__420unreachable_sentinelE)
_ZN34_INTERNAL_6ec3bfd3_4_k_cu_1c8420e54cuda3std3__420unreachable_sentinelE:
	.zero		1
	.type		_ZN34_INTERNAL_6ec3bfd3_4_k_cu_1c8420e54cuda3std6ranges3__45__cpo5ssizeE,@object
	.size		_ZN34_INTERNAL_6ec3bfd3_4_k_cu_1c8420e54cuda3std6ranges3__45__cpo5ssizeE,(_ZN34_INTERNAL_6ec3bfd3_4_k_cu_1c8420e56thrust24THRUST_300001_SM_1000_NS12placeholders3_10E - _ZN34_INTERNAL_6ec3bfd3_4_k_cu_1c8420e54cuda3std6ranges3__45__cpo5ssizeE)
_ZN34_INTERNAL_6ec3bfd3_4_k_cu_1c8420e54cuda3std6ranges3__45__cpo5ssizeE:
	.zero		1
	.type		_ZN34_INTERNAL_6ec3bfd3_4_k_cu_1c8420e56thrust24THRUST_300001_SM_1000_NS12placeholders3_10E,@object
	.size		_ZN34_INTERNAL_6ec3bfd3_4_k_cu_1c8420e56thrust24THRUST_300001_SM_1000_NS12placeholders3_10E,(_ZN34_INTERNAL_6ec3bfd3_4_k_cu_1c8420e54cuda3std3__45__cpo5crendE - _ZN34_INTERNAL_6ec3bfd3_4_k_cu_1c8420e56thrust24THRUST_300001_SM_1000_NS12placeholders3_10E)
_ZN34_INTERNAL_6ec3bfd3_4_k_cu_1c8420e56thrust24THRUST_300001_SM_1000_NS12placeholders3_10E:
	.zero		1
	.type		_ZN34_INTERNAL_6ec3bfd3_4_k_cu_1c8420e54cuda3std3__45__cpo5crendE,@object
	.size		_ZN34_INTERNAL_6ec3bfd3_4_k_cu_1c8420e54cuda3std3__45__cpo5crendE,(_ZN34_INTERNAL_6ec3bfd3_4_k_cu_1c8420e54cuda3std6ranges3__45__cpo4prevE - _ZN34_INTERNAL_6ec3bfd3_4_k_cu_1c8420e54cuda3std3__45__cpo5crendE)
_ZN34_INTERNAL_6ec3bfd3_4_k_cu_1c8420e54cuda3std3__45__cpo5crendE:
	.zero		1
	.type		_ZN34_INTERNAL_6ec3bfd3_4_k_cu_1c8420e54cuda3std6ranges3__45__cpo4prevE,@object
	.size		_ZN34_INTERNAL_6ec3bfd3_4_k_cu_1c8420e54cuda3std6ranges3__45__cpo4prevE,(_ZN34_INTERNAL_6ec3bfd3_4_k_cu_1c8420e54cuda3std6ranges3__45__cpo9iter_moveE - _ZN34_INTERNAL_6ec3bfd3_4_k_cu_1c8420e54cuda3std6ranges3__45__cpo4prevE)
_ZN34_INTERNAL_6ec3bfd3_4_k_cu_1c8420e54cuda3std6ranges3__45__cpo4prevE:
	.zero		1
	.type		_ZN34_INTERNAL_6ec3bfd3_4_k_cu_1c8420e54cuda3std6ranges3__45__cpo9iter_moveE,@object
	.size		_ZN34_INTERNAL_6ec3bfd3_4_k_cu_1c8420e54cuda3std6ranges3__45__cpo9iter_moveE,(_ZN34_INTERNAL_6ec3bfd3_4_k_cu_1c8420e56thrust24THRUST_300001_SM_1000_NS12placeholders2_2E - _ZN34_INTERNAL_6ec3bfd3_4_k_cu_1c8420e54cuda3std6ranges3__45__cpo9iter_moveE)
_ZN34_INTERNAL_6ec3bfd3_4_k_cu_1c8420e54cuda3std6ranges3__45__cpo9iter_moveE:
	.zero		1
	.type		_ZN34_INTERNAL_6ec3bfd3_4_k_cu_1c8420e56thrust24THRUST_300001_SM_1000_NS12placeholders2_2E,@object
	.size		_ZN34_INTERNAL_6ec3bfd3_4_k_cu_1c8420e56thrust24THRUST_300001_SM_1000_NS12placeholders2_2E,(_ZN34_INTERNAL_6ec3bfd3_4_k_cu_1c8420e56thrust24THRUST_300001_SM_1000_NS12placeholders2_4E - _ZN34_INTERNAL_6ec3bfd3_4_k_cu_1c8420e56thrust24THRUST_300001_SM_1000_NS12placeholders2_2E)
_ZN34_INTERNAL_6ec3bfd3_4_k_cu_1c8420e56thrust24THRUST_300001_SM_1000_NS12placeholders2_2E:
	.zero		1
	.type		_ZN34_INTERNAL_6ec3bfd3_4_k_cu_1c8420e56thrust24THRUST_300001_SM_1000_NS12placeholders2_4E,@object
	.size		_ZN34_INTERNAL_6ec3bfd3_4_k_cu_1c8420e56thrust24THRUST_300001_SM_1000_NS12placeholders2_4E,(_ZN34_INTERNAL_6ec3bfd3_4_k_cu_1c8420e54cuda3std3__45__cpo3endE - _ZN34_INTERNAL_6ec3bfd3_4_k_cu_1c8420e56thrust24THRUST_300001_SM_1000_NS12placeholders2_4E)
_ZN34_INTERNAL_6ec3bfd3_4_k_cu_1c8420e56thrust24THRUST_300001_SM_1000_NS12placeholders2_4E:
	.zero		1
	.type		_ZN34_INTERNAL_6ec3bfd3_4_k_cu_1c8420e54cuda3std3__45__cpo3endE,@object
	.size		_ZN34_INTERNAL_6ec3bfd3_4_k_cu_1c8420e54cuda3std3__45__cpo3endE,(_ZN34_INTERNAL_6ec3bfd3_4_k_cu_1c8420e54cuda3std6ranges3__45__cpo3endE - _ZN34_INTERNAL_6ec3bfd3_4_k_cu_1c8420e54cuda3std3__45__cpo3endE)
_ZN34_INTERNAL_6ec3bfd3_4_k_cu_1c8420e54cuda3std3__45__cpo3endE:
	.zero		1
	.type		_ZN34_INTERNAL_6ec3bfd3_4_k_cu_1c8420e54cuda3std6ranges3__45__cpo3endE,@object
	.size		_ZN34_INTERNAL_6ec3bfd3_4_k_cu_1c8420e54cuda3std6ranges3__45__cpo3endE,(_ZN34_INTERNAL_6ec3bfd3_4_k_cu_1c8420e54cuda3std3__419piecewise_constructE - _ZN34_INTERNAL_6ec3bfd3_4_k_cu_1c8420e54cuda3std6ranges3__45__cpo3endE)
_ZN34_INTERNAL_6ec3bfd3_4_k_cu_1c8420e54cuda3std6ranges3__45__cpo3endE:
	.zero		1
	.type		_ZN34_INTERNAL_6ec3bfd3_4_k_cu_1c8420e54cuda3std3__419piecewise_constructE,@object
	.size		_ZN34_INTERNAL_6ec3bfd3_4_k_cu_1c8420e54cuda3std3__419piecewise_constructE,(_ZN34_INTERNAL_6ec3bfd3_4_k_cu_1c8420e54cuda3std6ranges3__45__cpo5cdataE - _ZN34_INTERNAL_6ec3bfd3_4_k_cu_1c8420e54cuda3std3__419piecewise_constructE)
_ZN34_INTERNAL_6ec3bfd3_4_k_cu_1c8420e54cuda3std3__419piecewise_constructE:
	.zero		1
	.type		_ZN34_INTERNAL_6ec3bfd3_4_k_cu_1c8420e54cuda3std6ranges3__45__cpo5cdataE,@object
	.size		_ZN34_INTERNAL_6ec3bfd3_4_k_cu_1c8420e54cuda3std6ranges3__45__cpo5cdataE,(_ZN34_INTERNAL_6ec3bfd3_4_k_cu_1c8420e56thrust24THRUST_300001_SM_1000_NS12placeholders2_8E - _ZN34_INTERNAL_6ec3bfd3_4_k_cu_1c8420e54cuda3std6ranges3__45__cpo5cdataE)
_ZN34_INTERNAL_6ec3bfd3_4_k_cu_1c8420e54cuda3std6ranges3__45__cpo5cdataE:
	.zero		1
	.type		_ZN34_INTERNAL_6ec3bfd3_4_k_cu_1c8420e56thrust24THRUST_300001_SM_1000_NS12placeholders2_8E,@object
	.size		_ZN34_INTERNAL_6ec3bfd3_4_k_cu_1c8420e56thrust24THRUST_300001_SM_1000_NS12placeholders2_8E,(_ZN34_INTERNAL_6ec3bfd3_4_k_cu_1c8420e54cuda3std3__45__cpo4rendE - _ZN34_INTERNAL_6ec3bfd3_4_k_cu_1c8420e56thrust24THRUST_300001_SM_1000_NS12placeholders2_8E)
_ZN34_INTERNAL_6ec3bfd3_4_k_cu_1c8420e56thrust24THRUST_300001_SM_1000_NS12placeholders2_8E:
	.zero		1
	.type		_ZN34_INTERNAL_6ec3bfd3_4_k_cu_1c8420e54cuda3std3__45__cpo4rendE,@object
	.size		_ZN34_INTERNAL_6ec3bfd3_4_k_cu_1c8420e54cuda3std3__45__cpo4rendE,(_ZN34_INTERNAL_6ec3bfd3_4_k_cu_1c8420e54cuda3std6ranges3__45__cpo9iter_swapE - _ZN34_INTERNAL_6ec3bfd3_4_k_cu_1c8420e54cuda3std3__45__cpo4rendE)
_ZN34_INTERNAL_6ec3bfd3_4_k_cu_1c8420e54cuda3std3__45__cpo4rendE:
	.zero		1
	.type		_ZN34_INTERNAL_6ec3bfd3_4_k_cu_1c8420e54cuda3std6ranges3__45__cpo9iter_swapE,@object
	.size		_ZN34_INTERNAL_6ec3bfd3_4_k_cu_1c8420e54cuda3std6ranges3__45__cpo9iter_swapE,(_ZN34_INTERNAL_6ec3bfd3_4_k_cu_1c8420e54cuda3std3__48unexpectE - _ZN34_INTERNAL_6ec3bfd3_4_k_cu_1c8420e54cuda3std6ranges3__45__cpo9iter_swapE)
_ZN34_INTERNAL_6ec3bfd3_4_k_cu_1c8420e54cuda3std6ranges3__45__cpo9iter_swapE:
	.zero		1
	.type		_ZN34_INTERNAL_6ec3bfd3_4_k_cu_1c8420e54cuda3std3__48unexpectE,@object
	.size		_ZN34_INTERNAL_6ec3bfd3_4_k_cu_1c8420e54cuda3std3__48unexpectE,(_ZN34_INTERNAL_6ec3bfd3_4_k_cu_1c8420e56thrust24THRUST_300001_SM_1000_NS6system6detail10sequential3seqE - _ZN34_INTERNAL_6ec3bfd3_4_k_cu_1c8420e54cuda3std3__48unexpectE)
_ZN34_INTERNAL_6ec3bfd3_4_k_cu_1c8420e54cuda3std3__48unexpectE:
	.zero		1
	.type		_ZN34_INTERNAL_6ec3bfd3_4_k_cu_1c8420e56thrust24THRUST_300001_SM_1000_NS6system6detail10sequential3seqE,@object
	.size		_ZN34_INTERNAL_6ec3bfd3_4_k_cu_1c8420e56thrust24THRUST_300001_SM_1000_NS6system6detail10sequential3seqE,(.L_29 - _ZN34_INTERNAL_6ec3bfd3_4_k_cu_1c8420e56thrust24THRUST_300001_SM_1000_NS6system6detail10sequential3seqE)
_ZN34_INTERNAL_6ec3bfd3_4_k_cu_1c8420e56thrust24THRUST_300001_SM_1000_NS6system6detail10sequential3seqE:
	.zero		1
.L_29:


//--------------------- .nv.shared._Z15BlockLoadKernelPi --------------------------
	.section	.nv.shared._Z15BlockLoadKernelPi,"aw",@nobits
	.sectionflags	@""
	.align	16
.nv.shared._Z15BlockLoadKernelPi:
	.zero		3072


//--------------------- .nv.constant0._ZN3cub18CUB_300001_SM_10006detail11EmptyKernelIvEEvv --------------------------
	.section	.nv.constant0._ZN3cub18CUB_300001_SM_10006detail11EmptyKernelIvEEvv,"a",@progbits
	.sectionflags	@""
	.align	4
.nv.constant0._ZN3cub18CUB_300001_SM_10006detail11EmptyKernelIvEEvv:
	.zero		896


//--------------------- .nv.constant0._Z15BlockLoadKernelPi --------------------------
	.section	.nv.constant0._Z15BlockLoadKernelPi,"a",@progbits
	.sectionflags	@""
	.align	4
.nv.constant0._Z15BlockLoadKernelPi:
	.zero		904


//--------------------- SYMBOLS --------------------------

	.type		.nv.reservedSmem.offset0,@object
	.size		.nv.reservedSmem.offset0,0x4
	.type		.nv.reservedSmem.cap,@object
	.size		.nv.reservedSmem.cap,0x4
	.type		vprintf,@function
